//
// Generated by NVIDIA NVVM Compiler
//
// Compiler Build ID: CL-36424714
// Cuda compilation tools, release 13.0, V13.0.88
// Based on NVVM 20.0.0
//

.version 9.0
.target sm_100
.address_size 64

	// .globl	_Z9matrixMulPKiS0_Pii

.visible .entry _Z9matrixMulPKiS0_Pii(
	.param .u64 .ptr .align 1 _Z9matrixMulPKiS0_Pii_param_0,
	.param .u64 .ptr .align 1 _Z9matrixMulPKiS0_Pii_param_1,
	.param .u64 .ptr .align 1 _Z9matrixMulPKiS0_Pii_param_2,
	.param .u32 _Z9matrixMulPKiS0_Pii_param_3
)
{
	.reg .pred 	%p<10>;
	.reg .b32 	%r<95>;
	.reg .b64 	%rd<66>;

	ld.param.u64 	%rd14, [_Z9matrixMulPKiS0_Pii_param_0];
	ld.param.u64 	%rd15, [_Z9matrixMulPKiS0_Pii_param_1];
	ld.param.u64 	%rd16, [_Z9matrixMulPKiS0_Pii_param_2];
	ld.param.u32 	%r23, [_Z9matrixMulPKiS0_Pii_param_3];
	cvta.to.global.u64 	%rd1, %rd15;
	cvta.to.global.u64 	%rd2, %rd14;
	cvta.to.global.u64 	%rd17, %rd16;
	mov.u32 	%r24, %ctaid.y;
	mov.u32 	%r25, %ntid.y;
	mov.u32 	%r26, %tid.y;
	mad.lo.s32 	%r27, %r24, %r25, %r26;
	mov.u32 	%r28, %ctaid.x;
	mov.u32 	%r29, %ntid.x;
	mov.u32 	%r30, %tid.x;
	mad.lo.s32 	%r1, %r28, %r29, %r30;
	mul.lo.s32 	%r2, %r23, %r27;
	add.s32 	%r31, %r2, %r1;
	mul.wide.s32 	%rd18, %r31, 4;
	add.s64 	%rd3, %rd17, %rd18;
	mov.b32 	%r32, 0;
	st.global.u32 	[%rd3], %r32;
	setp.lt.s32 	%p1, %r23, 1;
	@%p1 bra 	$L__BB0_12;
	and.b32  	%r3, %r23, 7;
	setp.lt.u32 	%p2, %r23, 8;
	mov.b32 	%r89, 0;
	mov.u32 	%r92, %r89;
	@%p2 bra 	$L__BB0_4;
	and.b32  	%r35, %r23, 2147483640;
	neg.s32 	%r87, %r35;
	mul.wide.u32 	%rd19, %r23, 4;
	add.s64 	%rd4, %rd1, %rd19;
	mul.wide.u32 	%rd20, %r23, 8;
	add.s64 	%rd5, %rd1, %rd20;
	mul.wide.u32 	%rd21, %r23, 12;
	add.s64 	%rd6, %rd1, %rd21;
	mul.wide.u32 	%rd22, %r23, 16;
	add.s64 	%rd7, %rd1, %rd22;
	mul.wide.u32 	%rd23, %r23, 20;
	add.s64 	%rd8, %rd1, %rd23;
	mul.wide.u32 	%rd24, %r23, 24;
	add.s64 	%rd9, %rd1, %rd24;
	mul.wide.u32 	%rd25, %r23, 28;
	add.s64 	%rd10, %rd1, %rd25;
	mul.wide.u32 	%rd26, %r2, 4;
	add.s64 	%rd27, %rd26, %rd2;
	add.s64 	%rd65, %rd27, 16;
	mov.b32 	%r89, 0;
	mov.u32 	%r86, %r1;
$L__BB0_3:
	.pragma "nounroll";
	and.b32  	%r92, %r23, 2147483640;
	mul.wide.s32 	%rd28, %r86, 4;
	add.s64 	%rd29, %rd4, %rd28;
	add.s64 	%rd30, %rd5, %rd28;
	add.s64 	%rd31, %rd6, %rd28;
	add.s64 	%rd32, %rd7, %rd28;
	add.s64 	%rd33, %rd8, %rd28;
	add.s64 	%rd34, %rd9, %rd28;
	add.s64 	%rd35, %rd10, %rd28;
	add.s64 	%rd36, %rd1, %rd28;
	ld.global.u32 	%r36, [%rd65+-16];
	ld.global.u32 	%r37, [%rd36];
	mad.lo.s32 	%r38, %r37, %r36, %r89;
	st.global.u32 	[%rd3], %r38;
	ld.global.u32 	%r39, [%rd65+-12];
	ld.global.u32 	%r40, [%rd29];
	mad.lo.s32 	%r41, %r40, %r39, %r38;
	st.global.u32 	[%rd3], %r41;
	ld.global.u32 	%r42, [%rd65+-8];
	ld.global.u32 	%r43, [%rd30];
	mad.lo.s32 	%r44, %r43, %r42, %r41;
	st.global.u32 	[%rd3], %r44;
	ld.global.u32 	%r45, [%rd65+-4];
	ld.global.u32 	%r46, [%rd31];
	mad.lo.s32 	%r47, %r46, %r45, %r44;
	st.global.u32 	[%rd3], %r47;
	ld.global.u32 	%r48, [%rd65];
	ld.global.u32 	%r49, [%rd32];
	mad.lo.s32 	%r50, %r49, %r48, %r47;
	st.global.u32 	[%rd3], %r50;
	ld.global.u32 	%r51, [%rd65+4];
	ld.global.u32 	%r52, [%rd33];
	mad.lo.s32 	%r53, %r52, %r51, %r50;
	st.global.u32 	[%rd3], %r53;
	ld.global.u32 	%r54, [%rd65+8];
	ld.global.u32 	%r55, [%rd34];
	mad.lo.s32 	%r56, %r55, %r54, %r53;
	st.global.u32 	[%rd3], %r56;
	ld.global.u32 	%r57, [%rd65+12];
	ld.global.u32 	%r58, [%rd35];
	mad.lo.s32 	%r89, %r58, %r57, %r56;
	st.global.u32 	[%rd3], %r89;
	add.s32 	%r87, %r87, 8;
	shl.b32 	%r59, %r23, 3;
	add.s32 	%r86, %r86, %r59;
	add.s64 	%rd65, %rd65, 32;
	setp.ne.s32 	%p3, %r87, 0;
	@%p3 bra 	$L__BB0_3;
$L__BB0_4:
	setp.eq.s32 	%p4, %r3, 0;
	@%p4 bra 	$L__BB0_12;
	and.b32  	%r14, %r23, 3;
	setp.lt.u32 	%p5, %r3, 4;
	@%p5 bra 	$L__BB0_7;
	add.s32 	%r60, %r92, %r2;
	mul.wide.u32 	%rd37, %r60, 4;
	add.s64 	%rd38, %rd2, %rd37;
	ld.global.u32 	%r61, [%rd38];
	mad.lo.s32 	%r62, %r92, %r23, %r1;
	mul.wide.s32 	%rd39, %r62, 4;
	add.s64 	%rd40, %rd1, %rd39;
	ld.global.u32 	%r63, [%rd40];
	mad.lo.s32 	%r64, %r63, %r61, %r89;
	st.global.u32 	[%rd3], %r64;
	cvt.u64.u32 	%rd41, %r2;
	cvt.u64.u32 	%rd42, %r92;
	add.s64 	%rd43, %rd42, %rd41;
	shl.b64 	%rd44, %rd43, 2;
	add.s64 	%rd45, %rd2, %rd44;
	ld.global.u32 	%r65, [%rd45+4];
	mul.wide.u32 	%rd46, %r23, 4;
	add.s64 	%rd47, %rd40, %rd46;
	ld.global.u32 	%r66, [%rd47];
	mad.lo.s32 	%r67, %r66, %r65, %r64;
	st.global.u32 	[%rd3], %r67;
	ld.global.u32 	%r68, [%rd45+8];
	add.s64 	%rd48, %rd47, %rd46;
	ld.global.u32 	%r69, [%rd48];
	mad.lo.s32 	%r70, %r69, %r68, %r67;
	st.global.u32 	[%rd3], %r70;
	ld.global.u32 	%r71, [%rd45+12];
	add.s64 	%rd49, %rd48, %rd46;
	ld.global.u32 	%r72, [%rd49];
	mad.lo.s32 	%r89, %r72, %r71, %r70;
	st.global.u32 	[%rd3], %r89;
	add.s32 	%r92, %r92, 4;
$L__BB0_7:
	setp.eq.s32 	%p6, %r14, 0;
	@%p6 bra 	$L__BB0_12;
	setp.eq.s32 	%p7, %r14, 1;
	@%p7 bra 	$L__BB0_10;
	add.s32 	%r73, %r92, %r2;
	mul.wide.u32 	%rd50, %r73, 4;
	add.s64 	%rd51, %rd2, %rd50;
	ld.global.u32 	%r74, [%rd51];
	mad.lo.s32 	%r75, %r92, %r23, %r1;
	mul.wide.s32 	%rd52, %r75, 4;
	add.s64 	%rd53, %rd1, %rd52;
	ld.global.u32 	%r76, [%rd53];
	mad.lo.s32 	%r77, %r76, %r74, %r89;
	st.global.u32 	[%rd3], %r77;
	cvt.u64.u32 	%rd54, %r2;
	cvt.u64.u32 	%rd55, %r92;
	add.s64 	%rd56, %rd55, %rd54;
	shl.b64 	%rd57, %rd56, 2;
	add.s64 	%rd58, %rd2, %rd57;
	ld.global.u32 	%r78, [%rd58+4];
	mul.wide.u32 	%rd59, %r23, 4;
	add.s64 	%rd60, %rd53, %rd59;
	ld.global.u32 	%r79, [%rd60];
	mad.lo.s32 	%r89, %r79, %r78, %r77;
	st.global.u32 	[%rd3], %r89;
	add.s32 	%r92, %r92, 2;
$L__BB0_10:
	and.b32  	%r80, %r23, 1;
	setp.eq.b32 	%p8, %r80, 1;
	not.pred 	%p9, %p8;
	@%p9 bra 	$L__BB0_12;
	add.s32 	%r81, %r92, %r2;
	mul.wide.u32 	%rd61, %r81, 4;
	add.s64 	%rd62, %rd2, %rd61;
	ld.global.u32 	%r82, [%rd62];
	mad.lo.s32 	%r83, %r92, %r23, %r1;
	mul.wide.s32 	%rd63, %r83, 4;
	add.s64 	%rd64, %rd1, %rd63;
	ld.global.u32 	%r84, [%rd64];
	mad.lo.s32 	%r85, %r84, %r82, %r89;
	st.global.u32 	[%rd3], %r85;
$L__BB0_12:
	ret;

}


// ===== COMPILED SASS (sm_100) =====

	.target	sm_100

	.elftype	@"ET_EXEC"


//--------------------- .note.nv.tkinfo           --------------------------
	.section	.note.nv.tkinfo,"",@"SHT_NOTE"
	.sectionflags	@"SHF_NOTE_NV_TKINFO"
	.tkinfo
        /*0018*/ 	.word	0x00000002
        /*0030*/ 	.string	""
        /*0030*/ 	.string	"ptxas"
        /*0030*/ 	.string	"Cuda compilation tools, release 13.0, V13.0.88"
        /*0030*/ 	.string	"Build cuda_13.0.r13.0/compiler.36424714_0"
        /*0030*/ 	.string	"-arch sm_100 -m 64 "



//--------------------- .note.nv.cuinfo           --------------------------
	.section	.note.nv.cuinfo,"",@"SHT_NOTE"
	.sectionflags	@"SHF_NOTE_NV_CUINFO"
        /*0018*/ 	.short	0x0002
        /*001a*/ 	.short	0x0064
        /*001c*/ 	.short	0x0082
	.zero		2


//--------------------- .nv.info                  --------------------------
	.section	.nv.info,"",@"SHT_CUDA_INFO"
	.align	4


	//----- nvinfo : EIATTR_REGCOUNT
	.align		4
        /*0000*/ 	.byte	0x04, 0x2f
        /*0002*/ 	.short	(.L_1 - .L_0)
	.align		4
.L_0:
        /*0004*/ 	.word	index@(_Z9matrixMulPKiS0_Pii)
        /*0008*/ 	.word	0x00000018


	//----- nvinfo : EIATTR_FRAME_SIZE
	.align		4
.L_1:
        /*000c*/ 	.byte	0x04, 0x11
        /*000e*/ 	.short	(.L_3 - .L_2)
	.align		4
.L_2:
        /*0010*/ 	.word	index@(_Z9matrixMulPKiS0_Pii)
        /*0014*/ 	.word	0x00000000


	//----- nvinfo : EIATTR_MIN_STACK_SIZE
	.align		4
.L_3:
        /*0018*/ 	.byte	0x04, 0x12
        /*001a*/ 	.short	(.L_5 - .L_4)
	.align		4
.L_4:
        /*001c*/ 	.word	index@(_Z9matrixMulPKiS0_Pii)
        /*0020*/ 	.word	0x00000000
.L_5:


//--------------------- .nv.compat                --------------------------
	.section	.nv.compat,"",@"SHT_CUDA_COMPAT_INFO"
	.align	4
        /*0000*/ 	.byte	0x02, 0x09, 0x00, 0x00, 0x02, 0x02, 0x01, 0x00, 0x02, 0x05, 0x05, 0x00, 0x03, 0x07, 0x01, 0x01
        /*0010*/ 	.byte	0x02, 0x03, 0x00, 0x00, 0x02, 0x06, 0x01, 0x00, 0x04, 0x0b, 0x08, 0x00, 0x09, 0x00, 0x00, 0x00
        /*0020*/ 	.byte	0x00, 0x00, 0x00, 0x00


//--------------------- .nv.info._Z9matrixMulPKiS0_Pii --------------------------
	.section	.nv.info._Z9matrixMulPKiS0_Pii,"",@"SHT_CUDA_INFO"
	.sectionflags	@""
	.align	4


	//----- nvinfo : EIATTR_CUDA_API_VERSION
	.align		4
        /*0000*/ 	.byte	0x04, 0x37
        /*0002*/ 	.short	(.L_7 - .L_6)
.L_6:
        /*0004*/ 	.word	0x00000082


	//----- nvinfo : EIATTR_KPARAM_INFO
	.align		4
.L_7:
        /*0008*/ 	.byte	0x04, 0x17
        /*000a*/ 	.short	(.L_9 - .L_8)
.L_8:
        /*000c*/ 	.word	0x00000000
        /*0010*/ 	.short	0x0003
        /*0012*/ 	.short	0x0018
        /*0014*/ 	.byte	0x00, 0xf0, 0x11, 0x00


	//----- nvinfo : EIATTR_KPARAM_INFO
	.align		4
.L_9:
        /*0018*/ 	.byte	0x04, 0x17
        /*001a*/ 	.short	(.L_11 - .L_10)
.L_10:
        /*001c*/ 	.word	0x00000000
        /*0020*/ 	.short	0x0002
        /*0022*/ 	.short	0x0010
        /*0024*/ 	.byte	0x00, 0xf5, 0x21, 0x00


	//----- nvinfo : EIATTR_KPARAM_INFO
	.align		4
.L_11:
        /*0028*/ 	.byte	0x04, 0x17
        /*002a*/ 	.short	(.L_13 - .L_12)
.L_12:
        /*002c*/ 	.word	0x00000000
        /*0030*/ 	.short	0x0001
        /*0032*/ 	.short	0x0008
        /*0034*/ 	.byte	0x00, 0xf5, 0x21, 0x00


	//----- nvinfo : EIATTR_KPARAM_INFO
	.align		4
.L_13:
        /*0038*/ 	.byte	0x04, 0x17
        /*003a*/ 	.short	(.L_15 - .L_14)
.L_14:
        /*003c*/ 	.word	0x00000000
        /*0040*/ 	.short	0x0000
        /*0042*/ 	.short	0x0000
        /*0044*/ 	.byte	0x00, 0xf5, 0x21, 0x00


	//----- nvinfo : EIATTR_SPARSE_MMA_MASK
	.align		4
.L_15:
        /*0048*/ 	.byte	0x03, 0x50
        /*004a*/ 	.short	0x0000


	//----- nvinfo : EIATTR_MAXREG_COUNT
	.align		4
        /*004c*/ 	.byte	0x03, 0x1b
        /*004e*/ 	.short	0x00ff


	//----- nvinfo : EIATTR_MERCURY_ISA_VERSION
	.align		4
        /*0050*/ 	.byte	0x03, 0x5f
        /*0052*/ 	.short	0x0101


	//----- nvinfo : EIATTR_VRC_CTA_INIT_COUNT
	.align		4
        /*0054*/ 	.byte	0x02, 0x4a
	.zero		1
	.zero		1


	//----- nvinfo : EIATTR_EXIT_INSTR_OFFSETS
	.align		4
        /*0058*/ 	.byte	0x04, 0x1c
        /*005a*/ 	.short	(.L_17 - .L_16)


	//   ....[0]....
.L_16:
        /*005c*/ 	.word	0x00000120


	//   ....[1]....
        /*0060*/ 	.word	0x00000650


	//   ....[2]....
        /*0064*/ 	.word	0x000008c0


	//   ....[3]....
        /*0068*/ 	.word	0x00000a80


	//   ....[4]....
        /*006c*/ 	.word	0x00000b30


	//----- nvinfo : EIATTR_CBANK_PARAM_SIZE
	.align		4
.L_17:
        /*0070*/ 	.byte	0x03, 0x19
        /*0072*/ 	.short	0x001c


	//----- nvinfo : EIATTR_PARAM_CBANK
	.align		4
        /*0074*/ 	.byte	0x04, 0x0a
        /*0076*/ 	.short	(.L_19 - .L_18)
	.align		4
.L_18:
        /*0078*/ 	.word	index@(.nv.constant0._Z9matrixMulPKiS0_Pii)
        /*007c*/ 	.short	0x0380
        /*007e*/ 	.short	0x001c


	//----- nvinfo : EIATTR_SW_WAR
	.align		4
.L_19:
        /*0080*/ 	.byte	0x04, 0x36
        /*0082*/ 	.short	(.L_21 - .L_20)
.L_20:
        /*0084*/ 	.word	0x00000008
.L_21:


//--------------------- .nv.callgraph             --------------------------
	.section	.nv.callgraph,"",@"SHT_CUDA_CALLGRAPH"
	.align	4
	.sectionentsize	8
	.align		4
        /*0000*/ 	.word	0x00000000
	.align		4
        /*0004*/ 	.word	0xffffffff
	.align		4
        /*0008*/ 	.word	0x00000000
	.align		4
        /*000c*/ 	.word	0xfffffffe
	.align		4
        /*0010*/ 	.word	0x00000000
	.align		4
        /*0014*/ 	.word	0xfffffffd
	.align		4
        /*0018*/ 	.word	0x00000000
	.align		4
        /*001c*/ 	.word	0xfffffffc


//--------------------- .text._Z9matrixMulPKiS0_Pii --------------------------
	.section	.text._Z9matrixMulPKiS0_Pii,"ax",@progbits
	.align	128
        .global         _Z9matrixMulPKiS0_Pii
        .type           _Z9matrixMulPKiS0_Pii,@function
        .size           _Z9matrixMulPKiS0_Pii,(.L_x_5 - _Z9matrixMulPKiS0_Pii)
        .other          _Z9matrixMulPKiS0_Pii,@"STO_CUDA_ENTRY STV_DEFAULT"
_Z9matrixMulPKiS0_Pii:
.text._Z9matrixMulPKiS0_Pii:
[----:B------:R-:W-:Y:S01]  /*0000*/  LDC R1, c[0x0][0x37c] ;  /* 0x0000df00ff017b82 */ /* 0x000fe20000000800 */
[----:B------:R-:W0:Y:S07]  /*0010*/  S2R R0, SR_TID.Y ;  /* 0x0000000000007919 */ /* 0x000e2e0000002200 */
[----:B------:R-:W0:Y:S01]  /*0020*/  S2UR UR4, SR_CTAID.Y ;  /* 0x00000000000479c3 */ /* 0x000e220000002600 */
[----:B------:R-:W1:Y:S01]  /*0030*/  LDCU UR18, c[0x0][0x398] ;  /* 0x00007300ff1277ac */ /* 0x000e620008000800 */
[----:B------:R-:W2:Y:S01]  /*0040*/  S2R R7, SR_TID.X ;  /* 0x0000000000077919 */ /* 0x000ea20000002100 */
[----:B------:R-:W3:Y:S05]  /*0050*/  LDCU.64 UR16, c[0x0][0x358] ;  /* 0x00006b00ff1077ac */ /* 0x000eea0008000a00 */
[----:B------:R-:W0:Y:S08]  /*0060*/  LDC R5, c[0x0][0x364] ;  /* 0x0000d900ff057b82 */ /* 0x000e300000000800 */
[----:B------:R-:W2:Y:S01]  /*0070*/  S2UR UR5, SR_CTAID.X ;  /* 0x00000000000579c3 */ /* 0x000ea20000002500 */
[----:B-1----:R-:W-:-:S07]  /*0080*/  UISETP.GE.AND UP0, UPT, UR18, 0x1, UPT ;  /* 0x000000011200788c */ /* 0x002fce000bf06270 */
[----:B------:R-:W2:Y:S01]  /*0090*/  LDC R4, c[0x0][0x360] ;  /* 0x0000d800ff047b82 */ /* 0x000ea20000000800 */
[----:B------:R-:W-:-:S07]  /*00a0*/  PLOP3.LUT P0, PT, PT, PT, UP0, 0x80, 0x8 ;  /* 0x000000000008781c */ /* 0x000fce0003f0f008 */
[----:B------:R-:W1:Y:S01]  /*00b0*/  LDC.64 R2, c[0x0][0x390] ;  /* 0x0000e400ff027b82 */ /* 0x000e620000000a00 */
[----:B0-----:R-:W-:-:S04]  /*00c0*/  IMAD R5, R5, UR4, R0 ;  /* 0x0000000405057c24 */ /* 0x001fc8000f8e0200 */
[----:B------:R-:W-:Y:S02]  /*00d0*/  IMAD R5, R5, UR18, RZ ;  /* 0x0000001205057c24 */ /* 0x000fe4000f8e02ff */
[----:B--2---:R-:W-:-:S05]  /*00e0*/  IMAD R0, R4, UR5, R7 ;  /* 0x0000000504007c24 */ /* 0x004fca000f8e0207 */
[----:B------:R-:W-:-:S05]  /*00f0*/  IADD3 R7, PT, PT, R0, R5, RZ ;  /* 0x0000000500077210 */ /* 0x000fca0007ffe0ff */
[----:B-1----:R-:W-:-:S05]  /*0100*/  IMAD.WIDE R2, R7, 0x4, R2 ;  /* 0x0000000407027825 */ /* 0x002fca00078e0202 */
[----:B---3--:R0:W-:Y:S01]  /*0110*/  STG.E desc[UR16][R2.64], RZ ;  /* 0x000000ff02007986 */ /* 0x0081e2000c101910 */
[----:B------:R-:W-:Y:S05]  /*0120*/  @!P0 EXIT ;  /* 0x000000000000894d */ /* 0x000fea0003800000 */
[----:B------:R-:W-:Y:S01]  /*0130*/  UISETP.GE.U32.AND UP0, UPT, UR18, 0x8, UPT ;  /* 0x000000081200788c */ /* 0x000fe2000bf06070 */
[----:B------:R-:W-:Y:S01]  /*0140*/  HFMA2 R7, -RZ, RZ, 0, 0 ;  /* 0x00000000ff077431 */ /* 0x000fe200000001ff */
[----:B------:R-:W-:-:S07]  /*0150*/  MOV R4, RZ ;  /* 0x000000ff00047202 */ /* 0x000fce0000000f00 */
[----:B------:R-:W-:Y:S05]  /*0160*/  BRA.U !UP0, `(.L_x_0) ;  /* 0x0000000508307547 */ /* 0x000fea000b800000 */
[----:B------:R-:W1:Y:S01]  /*0170*/  LDCU.128 UR20, c[0x0][0x380] ;  /* 0x00007000ff1477ac */ /* 0x000e620008000c00 */
[----:B------:R-:W-:Y:S01]  /*0180*/  MOV R4, R0 ;  /* 0x0000000000047202 */ /* 0x000fe20000000f00 */
[----:B------:R-:W-:-:S04]  /*0190*/  ULOP3.LUT UR4, UR18, 0x7ffffff8, URZ, 0xc0, !UPT ;  /* 0x7ffffff812047892 */ /* 0x000fc8000f8ec0ff */
[----:B------:R-:W-:Y:S01]  /*01a0*/  UIADD3 UR4, UPT, UPT, -UR4, URZ, URZ ;  /* 0x000000ff04047290 */ /* 0x000fe2000fffe1ff */
[----:B-1----:R-:W-:Y:S01]  /*01b0*/  MOV R6, UR20 ;  /* 0x0000001400067c02 */ /* 0x002fe20008000f00 */
[----:B------:R-:W-:Y:S01]  /*01c0*/  UIMAD.WIDE.U32 UR6, UR18, 0xc, UR22 ;  /* 0x0000000c120678a5 */ /* 0x000fe2000f8e0016 */
[----:B------:R-:W-:Y:S01]  /*01d0*/  MOV R7, UR21 ;  /* 0x0000001500077c02 */ /* 0x000fe20008000f00 */
[----:B------:R-:W-:Y:S02]  /*01e0*/  UIMAD.WIDE.U32 UR8, UR18, 0x10, UR22 ;  /* 0x00000010120878a5 */ /* 0x000fe4000f8e0016 */
[----:B------:R-:W-:Y:S01]  /*01f0*/  UIMAD.WIDE.U32 UR10, UR18, 0x14, UR22 ;  /* 0x00000014120a78a5 */ /* 0x000fe2000f8e0016 */
[----:B------:R-:W-:Y:S01]  /*0200*/  IMAD.WIDE.U32 R6, R5, 0x4, R6 ;  /* 0x0000000405067825 */ /* 0x000fe200078e0006 */
[----:B------:R-:W-:Y:S02]  /*0210*/  UIMAD.WIDE.U32 UR12, UR18, 0x18, UR22 ;  /* 0x00000018120c78a5 */ /* 0x000fe4000f8e0016 */
[----:B------:R-:W-:Y:S01]  /*0220*/  UIMAD.WIDE.U32 UR14, UR18, 0x1c, UR22 ;  /* 0x0000001c120e78a5 */ /* 0x000fe2000f8e0016 */
[----:B------:R-:W-:-:S04]  /*0230*/  IADD3 R6, P0, PT, R6, 0x10, RZ ;  /* 0x0000001006067810 */ /* 0x000fc80007f1e0ff */
[----:B------:R-:W-:Y:S02]  /*0240*/  IADD3.X R9, PT, PT, RZ, R7, RZ, P0, !PT ;  /* 0x00000007ff097210 */ /* 0x000fe400007fe4ff */
[----:B------:R-:W-:-:S07]  /*0250*/  MOV R7, RZ ;  /* 0x000000ff00077202 */ /* 0x000fce0000000f00 */
.L_x_1:
[----:B------:R-:W-:Y:S01]  /*0260*/  HFMA2 R11, -RZ, RZ, 0, 2.384185791015625e-07 ;  /* 0x00000004ff0b7431 */ /* 0x000fe200000001ff */
[----:B------:R-:W-:-:S05]  /*0270*/  MOV R8, R6 ;  /* 0x0000000600087202 */ /* 0x000fca0000000f00 */
[----:B--2---:R-:W2:Y:S01]  /*0280*/  LDG.E R6, desc[UR16][R8.64+-0x10] ;  /* 0xfffff01008067981 */ /* 0x004ea2000c1e1900 */
[----:B------:R-:W-:-:S06]  /*0290*/  IMAD.WIDE R10, R4, R11, UR22 ;  /* 0x00000016040a7e25 */ /* 0x000fcc000f8e020b */
[----:B------:R-:W2:Y:S01]  /*02a0*/  LDG.E R10, desc[UR16][R10.64] ;  /* 0x000000100a0a7981 */ /* 0x000ea2000c1e1900 */
[----:B------:R-:W-:-:S06]  /*02b0*/  UIMAD.WIDE.U32 UR20, UR18, 0x4, UR22 ;  /* 0x00000004121478a5 */ /* 0x000fcc000f8e0016 */
[----:B------:R-:W-:Y:S02]  /*02c0*/  MOV R12, UR20 ;  /* 0x00000014000c7c02 */ /* 0x000fe40008000f00 */
[----:B------:R-:W-:Y:S01]  /*02d0*/  MOV R13, UR21 ;  /* 0x00000015000d7c02 */ /* 0x000fe20008000f00 */
[----:B--2---:R-:W-:Y:S02]  /*02e0*/  IMAD R15, R6, R10, R7 ;  /* 0x0000000a060f7224 */ /* 0x004fe400078e0207 */
[----:B------:R-:W-:-:S03]  /*02f0*/  IMAD.WIDE R6, R4, 0x4, R12 ;  /* 0x0000000404067825 */ /* 0x000fc600078e020c */
[----:B------:R1:W-:Y:S04]  /*0300*/  STG.E desc[UR16][R2.64], R15 ;  /* 0x0000000f02007986 */ /* 0x0003e8000c101910 */
[----:B------:R-:W2:Y:S04]  /*0310*/  LDG.E R6, desc[UR16][R6.64] ;  /* 0x0000001006067981 */ /* 0x000ea8000c1e1900 */
[----:B------:R-:W2:Y:S01]  /*0320*/  LDG.E R14, desc[UR16][R8.64+-0xc] ;  /* 0xfffff410080e7981 */ /* 0x000ea2000c1e1900 */
[----:B------:R-:W-:-:S06]  /*0330*/  UIMAD.WIDE.U32 UR20, UR18, 0x8, UR22 ;  /* 0x00000008121478a5 */ /* 0x000fcc000f8e0016 */
[----:B------:R-:W-:Y:S02]  /*0340*/  MOV R12, UR20 ;  /* 0x00000014000c7c02 */ /* 0x000fe40008000f00 */
[----:B------:R-:W-:-:S03]  /*0350*/  MOV R13, UR21 ;  /* 0x00000015000d7c02 */ /* 0x000fc60008000f00 */
[----:B------:R-:W-:-:S04]  /*0360*/  IMAD.WIDE R10, R4, 0x4, R12 ;  /* 0x00000004040a7825 */ /* 0x000fc800078e020c */
[----:B--2---:R-:W-:-:S05]  /*0370*/  IMAD R17, R14, R6, R15 ;  /* 0x000000060e117224 */ /* 0x004fca00078e020f */
[----:B------:R2:W-:Y:S04]  /*0380*/  STG.E desc[UR16][R2.64], R17 ;  /* 0x0000001102007986 */ /* 0x0005e8000c101910 */
[----:B------:R-:W1:Y:S04]  /*0390*/  LDG.E R10, desc[UR16][R10.64] ;  /* 0x000000100a0a7981 */ /* 0x000e68000c1e1900 */
[----:B------:R-:W1:Y:S01]  /*03a0*/  LDG.E R12, desc[UR16][R8.64+-0x8] ;  /* 0xfffff810080c7981 */ /* 0x000e62000c1e1900 */
[----:B------:R-:W-:-:S05]  /*03b0*/  HFMA2 R13, -RZ, RZ, 0, 2.384185791015625e-07 ;  /* 0x00000004ff0d7431 */ /* 0x000fca00000001ff */
[----:B------:R-:W-:-:S04]  /*03c0*/  IMAD.WIDE R6, R4, R13, UR6 ;  /* 0x0000000604067e25 */ /* 0x000fc8000f8e020d */
[----:B-1----:R-:W-:-:S05]  /*03d0*/  IMAD R15, R12, R10, R17 ;  /* 0x0000000a0c0f7224 */ /* 0x002fca00078e0211 */
[----:B------:R1:W-:Y:S04]  /*03e0*/  STG.E desc[UR16][R2.64], R15 ;  /* 0x0000000f02007986 */ /* 0x0003e8000c101910 */
[----:B------:R-:W3:Y:S04]  /*03f0*/  LDG.E R6, desc[UR16][R6.64] ;  /* 0x0000001006067981 */ /* 0x000ee8000c1e1900 */
[----:B------:R-:W3:Y:S02]  /*0400*/  LDG.E R12, desc[UR16][R8.64+-0x4] ;  /* 0xfffffc10080c7981 */ /* 0x000ee4000c1e1900 */
[----:B---3--:R-:W-:-:S02]  /*0410*/  IMAD R19, R12, R6, R15 ;  /* 0x000000060c137224 */ /* 0x008fc400078e020f */
[----:B------:R-:W-:-:S03]  /*0420*/  IMAD.WIDE R12, R4, R13, UR8 ;  /* 0x00000008040c7e25 */ /* 0x000fc6000f8e020d */
[----:B------:R3:W-:Y:S04]  /*0430*/  STG.E desc[UR16][R2.64], R19 ;  /* 0x0000001302007986 */ /* 0x0007e8000c101910 */
[----:B------:R-:W2:Y:S04]  /*0440*/  LDG.E R12, desc[UR16][R12.64] ;  /* 0x000000100c0c7981 */ /* 0x000ea8000c1e1900 */
[----:B------:R-:W2:Y:S01]  /*0450*/  LDG.E R10, desc[UR16][R8.64] ;  /* 0x00000010080a7981 */ /* 0x000ea2000c1e1900 */
[----:B------:R-:W-:Y:S02]  /*0460*/  IMAD.MOV.U32 R11, RZ, RZ, 0x4 ;  /* 0x00000004ff0b7424 */ /* 0x000fe400078e00ff */
[----:B--2---:R-:W-:-:S02]  /*0470*/  IMAD R17, R10, R12, R19 ;  /* 0x0000000c0a117224 */ /* 0x004fc400078e0213 */
[----:B------:R-:W-:-:S03]  /*0480*/  IMAD.WIDE R10, R4, R11, UR10 ;  /* 0x0000000a040a7e25 */ /* 0x000fc6000f8e020b */
[----:B------:R2:W-:Y:S04]  /*0490*/  STG.E desc[UR16][R2.64], R17 ;  /* 0x0000001102007986 */ /* 0x0005e8000c101910 */
[----:B------:R-:W4:Y:S04]  /*04a0*/  LDG.E R10, desc[UR16][R10.64] ;  /* 0x000000100a0a7981 */ /* 0x000f28000c1e1900 */
[----:B------:R-:W4:Y:S01]  /*04b0*/  LDG.E R6, desc[UR16][R8.64+0x4] ;  /* 0x0000041008067981 */ /* 0x000f22000c1e1900 */
[----:B-1----:R-:W-:-:S05]  /*04c0*/  MOV R15, 0x4 ;  /* 0x00000004000f7802 */ /* 0x002fca0000000f00 */
[----:B------:R-:W-:-:S04]  /*04d0*/  IMAD.WIDE R14, R4, R15, UR12 ;  /* 0x0000000c040e7e25 */ /* 0x000fc8000f8e020f */
[----:B----4-:R-:W-:-:S05]  /*04e0*/  IMAD R21, R6, R10, R17 ;  /* 0x0000000a06157224 */ /* 0x010fca00078e0211 */
[----:B------:R2:W-:Y:S04]  /*04f0*/  STG.E desc[UR16][R2.64], R21 ;  /* 0x0000001502007986 */ /* 0x0005e8000c101910 */
[----:B------:R-:W3:Y:S04]  /*0500*/  LDG.E R14, desc[UR16][R14.64] ;  /* 0x000000100e0e7981 */ /* 0x000ee8000c1e1900 */
[----:B------:R-:W3:Y:S01]  /*0510*/  LDG.E R6, desc[UR16][R8.64+0x8] ;  /* 0x0000081008067981 */ /* 0x000ee2000c1e1900 */
[----:B------:R-:W-:-:S05]  /*0520*/  HFMA2 R13, -RZ, RZ, 0, 2.384185791015625e-07 ;  /* 0x00000004ff0d7431 */ /* 0x000fca00000001ff */
[----:B------:R-:W-:-:S04]  /*0530*/  IMAD.WIDE R12, R4, R13, UR14 ;  /* 0x0000000e040c7e25 */ /* 0x000fc8000f8e020d */
[----:B---3--:R-:W-:-:S05]  /*0540*/  IMAD R19, R6, R14, R21 ;  /* 0x0000000e06137224 */ /* 0x008fca00078e0215 */
[----:B------:R2:W-:Y:S04]  /*0550*/  STG.E desc[UR16][R2.64], R19 ;  /* 0x0000001302007986 */ /* 0x0005e8000c101910 */
[----:B------:R-:W3:Y:S04]  /*0560*/  LDG.E R12, desc[UR16][R12.64] ;  /* 0x000000100c0c7981 */ /* 0x000ee8000c1e1900 */
[----:B------:R-:W3:Y:S01]  /*0570*/  LDG.E R6, desc[UR16][R8.64+0xc] ;  /* 0x00000c1008067981 */ /* 0x000ee2000c1e1900 */
[----:B------:R-:W-:-:S04]  /*0580*/  UIADD3 UR4, UPT, UPT, UR4, 0x8, URZ ;  /* 0x0000000804047890 */ /* 0x000fc8000fffe0ff */
[----:B------:R-:W-:Y:S01]  /*0590*/  UISETP.NE.AND UP0, UPT, UR4, URZ, UPT ;  /* 0x000000ff0400728c */ /* 0x000fe2000bf05270 */
[----:B------:R-:W-:-:S04]  /*05a0*/  MOV R11, UR18 ;  /* 0x00000012000b7c02 */ /* 0x000fc80008000f00 */
[----:B------:R-:W-:Y:S01]  /*05b0*/  LEA R4, R11, R4, 0x3 ;  /* 0x000000040b047211 */ /* 0x000fe200078e18ff */
[----:B---3--:R-:W-:-:S05]  /*05c0*/  IMAD R7, R6, R12, R19 ;  /* 0x0000000c06077224 */ /* 0x008fca00078e0213 */
[----:B------:R2:W-:Y:S01]  /*05d0*/  STG.E desc[UR16][R2.64], R7 ;  /* 0x0000000702007986 */ /* 0x0005e2000c101910 */
[----:B------:R-:W-:-:S04]  /*05e0*/  IADD3 R6, P0, PT, R8, 0x20, RZ ;  /* 0x0000002008067810 */ /* 0x000fc80007f1e0ff */
[----:B------:R-:W-:Y:S01]  /*05f0*/  IADD3.X R9, PT, PT, RZ, R9, RZ, P0, !PT ;  /* 0x00000009ff097210 */ /* 0x000fe200007fe4ff */
[----:B------:R-:W-:Y:S08]  /*0600*/  BRA.U UP0, `(.L_x_1) ;  /* 0xfffffffd00147547 */ /* 0x000ff0000b83ffff */
[----:B------:R-:W-:-:S06]  /*0610*/  ULOP3.LUT UR4, UR18, 0x7ffffff8, URZ, 0xc0, !UPT ;  /* 0x7ffffff812047892 */ /* 0x000fcc000f8ec0ff */
[----:B------:R-:W-:-:S07]  /*0620*/  MOV R4, UR4 ;  /* 0x0000000400047c02 */ /* 0x000fce0008000f00 */
.L_x_0:
[----:B------:R-:W-:-:S06]  /*0630*/  ULOP3.LUT UR4, UR18, 0x7, URZ, 0xc0, !UPT ;  /* 0x0000000712047892 */ /* 0x000fcc000f8ec0ff */
[----:B------:R-:W-:-:S13]  /*0640*/  ISETP.NE.AND P0, PT, RZ, UR4, PT ;  /* 0x00000004ff007c0c */ /* 0x000fda000bf05270 */
[----:B------:R-:W-:Y:S05]  /*0650*/  @!P0 EXIT ;  /* 0x000000000000894d */ /* 0x000fea0003800000 */
[----:B------:R-:W-:Y:S02]  /*0660*/  UISETP.GE.U32.AND UP0, UPT, UR4, 0x4, UPT ;  /* 0x000000040400788c */ /* 0x000fe4000bf06070 */
[----:B------:R-:W-:-:S07]  /*0670*/  ULOP3.LUT UR4, UR18, 0x3, URZ, 0xc0, !UPT ;  /* 0x0000000312047892 */ /* 0x000fce000f8ec0ff */
[----:B------:R-:W-:Y:S05]  /*0680*/  BRA.U !UP0, `(.L_x_2) ;  /* 0x0000000108887547 */ /* 0x000fea000b800000 */
[----:B------:R-:W1:Y:S01]  /*0690*/  LDC.64 R10, c[0x0][0x380] ;  /* 0x0000e000ff0a7b82 */ /* 0x000e620000000a00 */
[----:B------:R-:W-:Y:S01]  /*06a0*/  IADD3 R9, PT, PT, R5, R4, RZ ;  /* 0x0000000405097210 */ /* 0x000fe20007ffe0ff */
[----:B------:R-:W-:Y:S01]  /*06b0*/  IMAD R15, R4, UR18, R0 ;  /* 0x00000012040f7c24 */ /* 0x000fe2000f8e0200 */
[----:B------:R-:W3:Y:S05]  /*06c0*/  LDCU.64 UR6, c[0x0][0x380] ;  /* 0x00007000ff0677ac */ /* 0x000eea0008000a00 */
[----:B------:R-:W4:Y:S01]  /*06d0*/  LDC.64 R12, c[0x0][0x388] ;  /* 0x0000e200ff0c7b82 */ /* 0x000f220000000a00 */
[----:B-1----:R-:W-:-:S06]  /*06e0*/  IMAD.WIDE.U32 R10, R9, 0x4, R10 ;  /* 0x00000004090a7825 */ /* 0x002fcc00078e000a */
[----:B------:R-:W5:Y:S01]  /*06f0*/  LDG.E R10, desc[UR16][R10.64] ;  /* 0x000000100a0a7981 */ /* 0x000f62000c1e1900 */
[----:B----4-:R-:W-:-:S05]  /*0700*/  IMAD.WIDE R12, R15, 0x4, R12 ;  /* 0x000000040f0c7825 */ /* 0x010fca00078e020c */
[----:B------:R-:W5:Y:S01]  /*0710*/  LDG.E R6, desc[UR16][R12.64] ;  /* 0x000000100c067981 */ /* 0x000f62000c1e1900 */
[----:B------:R-:W-:Y:S01]  /*0720*/  IADD3 R9, P0, PT, R5, R4, RZ ;  /* 0x0000000405097210 */ /* 0x000fe20007f1e0ff */
[----:B--2---:R-:W-:-:S03]  /*0730*/  IMAD.U32 R17, RZ, RZ, UR18 ;  /* 0x00000012ff117e24 */ /* 0x004fc6000f8e00ff */
[----:B------:R-:W-:Y:S02]  /*0740*/  IADD3.X R14, PT, PT, RZ, RZ, RZ, P0, !PT ;  /* 0x000000ffff0e7210 */ /* 0x000fe400007fe4ff */
[----:B---3--:R-:W-:-:S04]  /*0750*/  LEA R8, P0, R9, UR6, 0x2 ;  /* 0x0000000609087c11 */ /* 0x008fc8000f8010ff */
[----:B------:R-:W-:Y:S01]  /*0760*/  LEA.HI.X R9, R9, UR7, R14, 0x2, P0 ;  /* 0x0000000709097c11 */ /* 0x000fe200080f140e */
[----:B-----5:R-:W-:Y:S02]  /*0770*/  IMAD R15, R10, R6, R7 ;  /* 0x000000060a0f7224 */ /* 0x020fe400078e0207 */
[----:B------:R-:W-:-:S03]  /*0780*/  IMAD.WIDE.U32 R6, R17, 0x4, R12 ;  /* 0x0000000411067825 */ /* 0x000fc600078e000c */
[----:B------:R1:W-:Y:S04]  /*0790*/  STG.E desc[UR16][R2.64], R15 ;  /* 0x0000000f02007986 */ /* 0x0003e8000c101910 */
[----:B------:R-:W2:Y:S04]  /*07a0*/  LDG.E R11, desc[UR16][R6.64] ;  /* 0x00000010060b7981 */ /* 0x000ea8000c1e1900 */
[----:B------:R-:W2:Y:S01]  /*07b0*/  LDG.E R10, desc[UR16][R8.64+0x4] ;  /* 0x00000410080a7981 */ /* 0x000ea2000c1e1900 */
[----:B------:R-:W-:Y:S01]  /*07c0*/  MOV R13, UR18 ;  /* 0x00000012000d7c02 */ /* 0x000fe20008000f00 */
[----:B--2---:R-:W-:-:S04]  /*07d0*/  IMAD R17, R10, R11, R15 ;  /* 0x0000000b0a117224 */ /* 0x004fc800078e020f */
[----:B------:R-:W-:Y:S01]  /*07e0*/  IMAD.WIDE.U32 R10, R13, 0x4, R6 ;  /* 0x000000040d0a7825 */ /* 0x000fe200078e0006 */
        /* <DEDUP_REMOVED lines=9> */
[----:B------:R-:W-:Y:S01]  /*0880*/  IADD3 R4, PT, PT, R4, 0x4, RZ ;  /* 0x0000000404047810 */ /* 0x000fe20007ffe0ff */
[----:B--2---:R-:W-:-:S05]  /*0890*/  IMAD R7, R6, R12, R19 ;  /* 0x0000000c06077224 */ /* 0x004fca00078e0213 */
[----:B------:R1:W-:Y:S02]  /*08a0*/  STG.E desc[UR16][R2.64], R7 ;  /* 0x0000000702007986 */ /* 0x0003e4000c101910 */
.L_x_2:
[----:B------:R-:W-:-:S13]  /*08b0*/  ISETP.NE.AND P0, PT, RZ, UR4, PT ;  /* 0x00000004ff007c0c */ /* 0x000fda000bf05270 */
[----:B------:R-:W-:Y:S05]  /*08c0*/  @!P0 EXIT ;  /* 0x000000000000894d */ /* 0x000fea0003800000 */
[----:B------:R-:W-:-:S09]  /*08d0*/  UISETP.NE.AND UP0, UPT, UR4, 0x1, UPT ;  /* 0x000000010400788c */ /* 0x000fd2000bf05270 */
[----:B------:R-:W-:Y:S05]  /*08e0*/  BRA.U !UP0, `(.L_x_3) ;  /* 0x0000000108587547 */ /* 0x000fea000b800000 */
[----:B------:R-:W3:Y:S01]  /*08f0*/  LDC.64 R8, c[0x0][0x380] ;  /* 0x0000e000ff087b82 */ /* 0x000ee20000000a00 */
[----:B------:R-:W-:Y:S01]  /*0900*/  IADD3 R11, PT, PT, R5, R4, RZ ;  /* 0x00000004050b7210 */ /* 0x000fe20007ffe0ff */
[----:B-1----:R-:W-:Y:S01]  /*0910*/  IMAD R15, R4, UR18, R0 ;  /* 0x00000012040f7c24 */ /* 0x002fe2000f8e0200 */
[----:B------:R-:W1:Y:S05]  /*0920*/  LDCU.64 UR4, c[0x0][0x380] ;  /* 0x00007000ff0477ac */ /* 0x000e6a0008000a00 */
[----:B------:R-:W4:Y:S01]  /*0930*/  LDC.64 R12, c[0x0][0x388] ;  /* 0x0000e200ff0c7b82 */ /* 0x000f220000000a00 */
[----:B---3--:R-:W-:-:S06]  /*0940*/  IMAD.WIDE.U32 R10, R11, 0x4, R8 ;  /* 0x000000040b0a7825 */ /* 0x008fcc00078e0008 */
[----:B------:R-:W2:Y:S01]  /*0950*/  LDG.E R10, desc[UR16][R10.64] ;  /* 0x000000100a0a7981 */ /* 0x000ea2000c1e1900 */
[----:B----4-:R-:W-:-:S05]  /*0960*/  IMAD.WIDE R12, R15, 0x4, R12 ;  /* 0x000000040f0c7825 */ /* 0x010fca00078e020c */
[----:B------:R-:W2:Y:S01]  /*0970*/  LDG.E R6, desc[UR16][R12.64] ;  /* 0x000000100c067981 */ /* 0x000ea2000c1e1900 */
[----:B------:R-:W-:Y:S02]  /*0980*/  IADD3 R9, P0, PT, R5, R4, RZ ;  /* 0x0000000405097210 */ /* 0x000fe40007f1e0ff */
[----:B------:R-:W-:Y:S02]  /*0990*/  MOV R15, UR18 ;  /* 0x00000012000f7c02 */ /* 0x000fe40008000f00 */
[----:B------:R-:W-:Y:S02]  /*09a0*/  IADD3.X R14, PT, PT, RZ, RZ, RZ, P0, !PT ;  /* 0x000000ffff0e7210 */ /* 0x000fe400007fe4ff */
[----:B-1----:R-:W-:-:S04]  /*09b0*/  LEA R8, P0, R9, UR4, 0x2 ;  /* 0x0000000409087c11 */ /* 0x002fc8000f8010ff */
[----:B------:R-:W-:Y:S01]  /*09c0*/  LEA.HI.X R9, R9, UR5, R14, 0x2, P0 ;  /* 0x0000000509097c11 */ /* 0x000fe200080f140e */
[----:B------:R-:W-:-:S04]  /*09d0*/  IMAD.WIDE.U32 R14, R15, 0x4, R12 ;  /* 0x000000040f0e7825 */ /* 0x000fc800078e000c */
[----:B--2---:R-:W-:-:S05]  /*09e0*/  IMAD R17, R10, R6, R7 ;  /* 0x000000060a117224 */ /* 0x004fca00078e0207 */
[----:B------:R3:W-:Y:S04]  /*09f0*/  STG.E desc[UR16][R2.64], R17 ;  /* 0x0000001102007986 */ /* 0x0007e8000c101910 */
[----:B------:R-:W2:Y:S04]  /*0a00*/  LDG.E R14, desc[UR16][R14.64] ;  /* 0x000000100e0e7981 */ /* 0x000ea8000c1e1900 */
[----:B------:R-:W2:Y:S01]  /*0a10*/  LDG.E R8, desc[UR16][R8.64+0x4] ;  /* 0x0000041008087981 */ /* 0x000ea2000c1e1900 */
[----:B------:R-:W-:Y:S01]  /*0a20*/  IADD3 R4, PT, PT, R4, 0x2, RZ ;  /* 0x0000000204047810 */ /* 0x000fe20007ffe0ff */
[----:B--2---:R-:W-:-:S05]  /*0a30*/  IMAD R7, R8, R14, R17 ;  /* 0x0000000e08077224 */ /* 0x004fca00078e0211 */
[----:B------:R3:W-:Y:S02]  /*0a40*/  STG.E desc[UR16][R2.64], R7 ;  /* 0x0000000702007986 */ /* 0x0007e4000c101910 */
.L_x_3:
[----:B------:R-:W-:-:S04]  /*0a50*/  ULOP3.LUT UR4, UR18, 0x1, URZ, 0xc0, !UPT ;  /* 0x0000000112047892 */ /* 0x000fc8000f8ec0ff */
[----:B------:R-:W-:-:S06]  /*0a60*/  UISETP.NE.U32.AND UP0, UPT, UR4, 0x1, UPT ;  /* 0x000000010400788c */ /* 0x000fcc000bf05070 */
[----:B------:R-:W-:-:S13]  /*0a70*/  PLOP3.LUT P0, PT, PT, PT, UP0, 0x80, 0x8 ;  /* 0x000000000008781c */ /* 0x000fda0003f0f008 */
[----:B------:R-:W-:Y:S05]  /*0a80*/  @P0 EXIT ;  /* 0x000000000000094d */ /* 0x000fea0003800000 */
[----:B------:R-:W4:Y:S01]  /*0a90*/  LDC.64 R8, c[0x0][0x380] ;  /* 0x0000e000ff087b82 */ /* 0x000f220000000a00 */
[----:B------:R-:W-:Y:S01]  /*0aa0*/  IADD3 R5, PT, PT, R5, R4, RZ ;  /* 0x0000000405057210 */ /* 0x000fe20007ffe0ff */
[----:B------:R-:W-:-:S06]  /*0ab0*/  IMAD R13, R4, UR18, R0 ;  /* 0x00000012040d7c24 */ /* 0x000fcc000f8e0200 */
[----:B------:R-:W5:Y:S01]  /*0ac0*/  LDC.64 R10, c[0x0][0x388] ;  /* 0x0000e200ff0a7b82 */ /* 0x000f620000000a00 */
[----:B----4-:R-:W-:-:S06]  /*0ad0*/  IMAD.WIDE.U32 R4, R5, 0x4, R8 ;  /* 0x0000000405047825 */ /* 0x010fcc00078e0008 */
[----:B------:R-:W1:Y:S01]  /*0ae0*/  LDG.E R4, desc[UR16][R4.64] ;  /* 0x0000001004047981 */ /* 0x000e62000c1e1900 */
[----:B-----5:R-:W-:-:S06]  /*0af0*/  IMAD.WIDE R8, R13, 0x4, R10 ;  /* 0x000000040d087825 */ /* 0x020fcc00078e020a */
[----:B------:R-:W1:Y:S02]  /*0b00*/  LDG.E R8, desc[UR16][R8.64] ;  /* 0x0000001008087981 */ /* 0x000e64000c1e1900 */
[----:B-123--:R-:W-:-:S05]  /*0b10*/  IMAD R7, R4, R8, R7 ;  /* 0x0000000804077224 */ /* 0x00efca00078e0207 */
[----:B------:R-:W-:Y:S01]  /*0b20*/  STG.E desc[UR16][R2.64], R7 ;  /* 0x0000000702007986 */ /* 0x000fe2000c101910 */
[----:B------:R-:W-:Y:S05]  /*0b30*/  EXIT ;  /* 0x000000000000794d */ /* 0x000fea0003800000 */
.L_x_4:
[----:B------:R-:W-:-:S00]  /*0b40*/  BRA `(.L_x_4) ;  /* 0xfffffffc00fc7947 */ /* 0x000fc0000383ffff */
[----:B------:R-:W-:-:S00]  /*0b50*/  NOP ;  /* 0x0000000000007918 */ /* 0x000fc00000000000 */
        /* <DEDUP_REMOVED lines=10> */
.L_x_5:


//--------------------- .nv.shared.reserved.0     --------------------------
	.section	.nv.shared.reserved.0,"aw",@nobits
	.weak		__nv_reservedSMEM_offset_0_alias
	.size		__nv_reservedSMEM_offset_0_alias, 0, 64
	.other		__nv_reservedSMEM_offset_0_alias,@"STO_CUDA_RESERVED_SHARED STV_DEFAULT"
__nv_reservedSMEM_offset_0_alias:
	.zero		0
	.zero		64


//--------------------- .nv.constant0._Z9matrixMulPKiS0_Pii --------------------------
	.section	.nv.constant0._Z9matrixMulPKiS0_Pii,"a",@progbits
	.sectionflags	@""
	.align	4
.nv.constant0._Z9matrixMulPKiS0_Pii:
	.zero		924


//--------------------- SYMBOLS --------------------------

	.type		.nv.reservedSmem.offset0,@object
	.size		.nv.reservedSmem.offset0,0x4
